//
// Generated by NVIDIA NVVM Compiler
//
// Compiler Build ID: CL-36424714
// Cuda compilation tools, release 13.0, V13.0.88
// Based on NVVM 20.0.0
//

.version 9.0
.target sm_100
.address_size 64

	// .globl	_Z23computeCubedDifferencesPKdiPd
.func  (.param .b64 func_retval0) __internal_accurate_pow
(
	.param .b64 __internal_accurate_pow_param_0
)
;

.visible .entry _Z23computeCubedDifferencesPKdiPd(
	.param .u64 .ptr .align 1 _Z23computeCubedDifferencesPKdiPd_param_0,
	.param .u32 _Z23computeCubedDifferencesPKdiPd_param_1,
	.param .u64 .ptr .align 1 _Z23computeCubedDifferencesPKdiPd_param_2
)
{
	.reg .pred 	%p<15>;
	.reg .b32 	%r<25>;
	.reg .b64 	%rd<9>;
	.reg .b64 	%fd<21>;

	ld.param.u64 	%rd1, [_Z23computeCubedDifferencesPKdiPd_param_0];
	ld.param.u32 	%r5, [_Z23computeCubedDifferencesPKdiPd_param_1];
	ld.param.u64 	%rd2, [_Z23computeCubedDifferencesPKdiPd_param_2];
	mov.u32 	%r6, %ctaid.x;
	mov.u32 	%r7, %ntid.x;
	mov.u32 	%r8, %tid.x;
	mad.lo.s32 	%r1, %r6, %r7, %r8;
	add.s32 	%r9, %r5, -1;
	setp.ge.s32 	%p1, %r1, %r9;
	@%p1 bra 	$L__BB0_9;
	cvta.to.global.u64 	%rd3, %rd1;
	mul.wide.s32 	%rd4, %r1, 8;
	add.s64 	%rd5, %rd3, %rd4;
	ld.global.f64 	%fd9, [%rd5+8];
	ld.global.f64 	%fd10, [%rd5];
	sub.f64 	%fd1, %fd9, %fd10;
	{
	.reg .b32 %temp; 
	mov.b64 	{%temp, %r2}, %fd1;
	}
	mov.f64 	%fd11, 0d4008000000000000;
	{
	.reg .b32 %temp; 
	mov.b64 	{%temp, %r10}, %fd11;
	}
	and.b32  	%r4, %r10, 2146435072;
	setp.eq.s32 	%p2, %r4, 1073741824;
	abs.f64 	%fd2, %fd1;
	{ // callseq 0, 0
	.param .b64 param0;
	st.param.f64 	[param0], %fd2;
	.param .b64 retval0;
	call.uni (retval0), 
	__internal_accurate_pow, 
	(
	param0
	);
	ld.param.f64 	%fd12, [retval0];
	} // callseq 0
	setp.lt.s32 	%p3, %r2, 0;
	neg.f64 	%fd14, %fd12;
	selp.f64 	%fd15, %fd14, %fd12, %p2;
	selp.f64 	%fd20, %fd15, %fd12, %p3;
	setp.neu.f64 	%p4, %fd1, 0d0000000000000000;
	@%p4 bra 	$L__BB0_3;
	setp.eq.s32 	%p5, %r4, 1073741824;
	selp.b32 	%r11, %r2, 0, %p5;
	setp.lt.s32 	%p6, %r10, 0;
	or.b32  	%r12, %r11, 2146435072;
	selp.b32 	%r13, %r12, %r11, %p6;
	mov.b32 	%r14, 0;
	mov.b64 	%fd20, {%r14, %r13};
$L__BB0_3:
	add.f64 	%fd16, %fd1, 0d4008000000000000;
	{
	.reg .b32 %temp; 
	mov.b64 	{%temp, %r15}, %fd16;
	}
	and.b32  	%r16, %r15, 2146435072;
	setp.ne.s32 	%p7, %r16, 2146435072;
	@%p7 bra 	$L__BB0_8;
	setp.num.f64 	%p8, %fd1, %fd1;
	@%p8 bra 	$L__BB0_6;
	mov.f64 	%fd17, 0d4008000000000000;
	add.rn.f64 	%fd20, %fd1, %fd17;
	bra.uni 	$L__BB0_8;
$L__BB0_6:
	setp.neu.f64 	%p9, %fd2, 0d7FF0000000000000;
	@%p9 bra 	$L__BB0_8;
	setp.lt.s32 	%p10, %r2, 0;
	setp.eq.s32 	%p11, %r4, 1073741824;
	setp.lt.s32 	%p12, %r10, 0;
	selp.b32 	%r18, 0, 2146435072, %p12;
	and.b32  	%r19, %r10, 2147483647;
	setp.ne.s32 	%p13, %r19, 1071644672;
	or.b32  	%r20, %r18, -2147483648;
	selp.b32 	%r21, %r20, %r18, %p13;
	selp.b32 	%r22, %r21, %r18, %p11;
	selp.b32 	%r23, %r22, %r18, %p10;
	mov.b32 	%r24, 0;
	mov.b64 	%fd20, {%r24, %r23};
$L__BB0_8:
	setp.eq.f64 	%p14, %fd1, 0d3FF0000000000000;
	selp.f64 	%fd18, 0d3FF0000000000000, %fd20, %p14;
	cvta.to.global.u64 	%rd6, %rd2;
	add.s64 	%rd8, %rd6, %rd4;
	st.global.f64 	[%rd8], %fd18;
$L__BB0_9:
	ret;

}
.func  (.param .b64 func_retval0) __internal_accurate_pow(
	.param .b64 __internal_accurate_pow_param_0
)
{
	.reg .pred 	%p<8>;
	.reg .b32 	%r<49>;
	.reg .b32 	%f<3>;
	.reg .b64 	%fd<109>;

	ld.param.f64 	%fd10, [__internal_accurate_pow_param_0];
	{
	.reg .b32 %temp; 
	mov.b64 	{%temp, %r46}, %fd10;
	}
	{
	.reg .b32 %temp; 
	mov.b64 	{%r45, %temp}, %fd10;
	}
	shr.u32 	%r47, %r46, 20;
	setp.gt.u32 	%p1, %r46, 1048575;
	@%p1 bra 	$L__BB1_2;
	mul.f64 	%fd11, %fd10, 0d4350000000000000;
	{
	.reg .b32 %temp; 
	mov.b64 	{%temp, %r46}, %fd11;
	}
	{
	.reg .b32 %temp; 
	mov.b64 	{%r45, %temp}, %fd11;
	}
	shr.u32 	%r16, %r46, 20;
	add.s32 	%r47, %r16, -54;
$L__BB1_2:
	add.s32 	%r48, %r47, -1023;
	and.b32  	%r17, %r46, -2146435073;
	or.b32  	%r18, %r17, 1072693248;
	mov.b64 	%fd107, {%r45, %r18};
	setp.lt.u32 	%p2, %r18, 1073127583;
	@%p2 bra 	$L__BB1_4;
	{
	.reg .b32 %temp; 
	mov.b64 	{%r19, %temp}, %fd107;
	}
	{
	.reg .b32 %temp; 
	mov.b64 	{%temp, %r20}, %fd107;
	}
	add.s32 	%r21, %r20, -1048576;
	mov.b64 	%fd107, {%r19, %r21};
	add.s32 	%r48, %r47, -1022;
$L__BB1_4:
	add.f64 	%fd12, %fd107, 0dBFF0000000000000;
	add.f64 	%fd13, %fd107, 0d3FF0000000000000;
	rcp.approx.ftz.f64 	%fd14, %fd13;
	neg.f64 	%fd15, %fd13;
	fma.rn.f64 	%fd16, %fd15, %fd14, 0d3FF0000000000000;
	fma.rn.f64 	%fd17, %fd16, %fd16, %fd16;
	fma.rn.f64 	%fd18, %fd17, %fd14, %fd14;
	mul.f64 	%fd19, %fd12, %fd18;
	fma.rn.f64 	%fd20, %fd12, %fd18, %fd19;
	mul.f64 	%fd21, %fd20, %fd20;
	fma.rn.f64 	%fd22, %fd21, 0d3EB0F5FF7D2CAFE2, 0d3ED0F5D241AD3B5A;
	fma.rn.f64 	%fd23, %fd22, %fd21, 0d3EF3B20A75488A3F;
	fma.rn.f64 	%fd24, %fd23, %fd21, 0d3F1745CDE4FAECD5;
	fma.rn.f64 	%fd25, %fd24, %fd21, 0d3F3C71C7258A578B;
	fma.rn.f64 	%fd26, %fd25, %fd21, 0d3F6249249242B910;
	fma.rn.f64 	%fd27, %fd26, %fd21, 0d3F89999999999DFB;
	sub.f64 	%fd28, %fd12, %fd20;
	add.f64 	%fd29, %fd28, %fd28;
	neg.f64 	%fd30, %fd20;
	fma.rn.f64 	%fd31, %fd30, %fd12, %fd29;
	mul.f64 	%fd32, %fd18, %fd31;
	fma.rn.f64 	%fd33, %fd21, %fd27, 0d3FB5555555555555;
	mov.f64 	%fd34, 0d3FB5555555555555;
	sub.f64 	%fd35, %fd34, %fd33;
	fma.rn.f64 	%fd36, %fd21, %fd27, %fd35;
	add.f64 	%fd37, %fd36, 0dBC46A4CB00B9E7B0;
	add.f64 	%fd38, %fd33, %fd37;
	sub.f64 	%fd39, %fd33, %fd38;
	add.f64 	%fd40, %fd37, %fd39;
	mul.rn.f64 	%fd41, %fd20, %fd20;
	neg.f64 	%fd42, %fd41;
	fma.rn.f64 	%fd43, %fd20, %fd20, %fd42;
	{
	.reg .b32 %temp; 
	mov.b64 	{%r22, %temp}, %fd32;
	}
	{
	.reg .b32 %temp; 
	mov.b64 	{%temp, %r23}, %fd32;
	}
	add.s32 	%r24, %r23, 1048576;
	mov.b64 	%fd44, {%r22, %r24};
	fma.rn.f64 	%fd45, %fd20, %fd44, %fd43;
	mul.rn.f64 	%fd46, %fd41, %fd20;
	neg.f64 	%fd47, %fd46;
	fma.rn.f64 	%fd48, %fd41, %fd20, %fd47;
	fma.rn.f64 	%fd49, %fd41, %fd32, %fd48;
	fma.rn.f64 	%fd50, %fd45, %fd20, %fd49;
	mul.rn.f64 	%fd51, %fd38, %fd46;
	neg.f64 	%fd52, %fd51;
	fma.rn.f64 	%fd53, %fd38, %fd46, %fd52;
	fma.rn.f64 	%fd54, %fd38, %fd50, %fd53;
	fma.rn.f64 	%fd55, %fd40, %fd46, %fd54;
	add.f64 	%fd56, %fd51, %fd55;
	sub.f64 	%fd57, %fd51, %fd56;
	add.f64 	%fd58, %fd55, %fd57;
	add.f64 	%fd59, %fd20, %fd56;
	sub.f64 	%fd60, %fd20, %fd59;
	add.f64 	%fd61, %fd56, %fd60;
	add.f64 	%fd62, %fd58, %fd61;
	add.f64 	%fd63, %fd32, %fd62;
	add.f64 	%fd64, %fd59, %fd63;
	sub.f64 	%fd65, %fd59, %fd64;
	add.f64 	%fd66, %fd63, %fd65;
	xor.b32  	%r25, %r48, -2147483648;
	mov.b32 	%r26, 1127219200;
	mov.b64 	%fd67, {%r25, %r26};
	mov.b32 	%r27, -2147483648;
	mov.b64 	%fd68, {%r27, %r26};
	sub.f64 	%fd69, %fd67, %fd68;
	fma.rn.f64 	%fd70, %fd69, 0d3FE62E42FEFA39EF, %fd64;
	fma.rn.f64 	%fd71, %fd69, 0dBFE62E42FEFA39EF, %fd70;
	sub.f64 	%fd72, %fd71, %fd64;
	sub.f64 	%fd73, %fd66, %fd72;
	fma.rn.f64 	%fd74, %fd69, 0d3C7ABC9E3B39803F, %fd73;
	add.f64 	%fd75, %fd70, %fd74;
	sub.f64 	%fd76, %fd70, %fd75;
	add.f64 	%fd77, %fd74, %fd76;
	mov.f64 	%fd78, 0d4008000000000000;
	{
	.reg .b32 %temp; 
	mov.b64 	{%temp, %r28}, %fd78;
	}
	{
	.reg .b32 %temp; 
	mov.b64 	{%r29, %temp}, %fd78;
	}
	shl.b32 	%r30, %r28, 1;
	setp.gt.u32 	%p3, %r30, -33554433;
	and.b32  	%r31, %r28, -15728641;
	selp.b32 	%r32, %r31, %r28, %p3;
	mov.b64 	%fd79, {%r29, %r32};
	mul.rn.f64 	%fd80, %fd75, %fd79;
	neg.f64 	%fd81, %fd80;
	fma.rn.f64 	%fd82, %fd75, %fd79, %fd81;
	fma.rn.f64 	%fd83, %fd77, %fd79, %fd82;
	add.f64 	%fd4, %fd80, %fd83;
	sub.f64 	%fd84, %fd80, %fd4;
	add.f64 	%fd5, %fd83, %fd84;
	fma.rn.f64 	%fd85, %fd4, 0d3FF71547652B82FE, 0d4338000000000000;
	{
	.reg .b32 %temp; 
	mov.b64 	{%r13, %temp}, %fd85;
	}
	mov.f64 	%fd86, 0dC338000000000000;
	add.rn.f64 	%fd87, %fd85, %fd86;
	fma.rn.f64 	%fd88, %fd87, 0dBFE62E42FEFA39EF, %fd4;
	fma.rn.f64 	%fd89, %fd87, 0dBC7ABC9E3B39803F, %fd88;
	fma.rn.f64 	%fd90, %fd89, 0d3E5ADE1569CE2BDF, 0d3E928AF3FCA213EA;
	fma.rn.f64 	%fd91, %fd90, %fd89, 0d3EC71DEE62401315;
	fma.rn.f64 	%fd92, %fd91, %fd89, 0d3EFA01997C89EB71;
	fma.rn.f64 	%fd93, %fd92, %fd89, 0d3F2A01A014761F65;
	fma.rn.f64 	%fd94, %fd93, %fd89, 0d3F56C16C1852B7AF;
	fma.rn.f64 	%fd95, %fd94, %fd89, 0d3F81111111122322;
	fma.rn.f64 	%fd96, %fd95, %fd89, 0d3FA55555555502A1;
	fma.rn.f64 	%fd97, %fd96, %fd89, 0d3FC5555555555511;
	fma.rn.f64 	%fd98, %fd97, %fd89, 0d3FE000000000000B;
	fma.rn.f64 	%fd99, %fd98, %fd89, 0d3FF0000000000000;
	fma.rn.f64 	%fd100, %fd99, %fd89, 0d3FF0000000000000;
	{
	.reg .b32 %temp; 
	mov.b64 	{%r14, %temp}, %fd100;
	}
	{
	.reg .b32 %temp; 
	mov.b64 	{%temp, %r15}, %fd100;
	}
	shl.b32 	%r33, %r13, 20;
	add.s32 	%r34, %r33, %r15;
	mov.b64 	%fd108, {%r14, %r34};
	{
	.reg .b32 %temp; 
	mov.b64 	{%temp, %r35}, %fd4;
	}
	mov.b32 	%f2, %r35;
	abs.f32 	%f1, %f2;
	setp.lt.f32 	%p4, %f1, 0f4086232B;
	@%p4 bra 	$L__BB1_7;
	setp.lt.f64 	%p5, %fd4, 0d0000000000000000;
	add.f64 	%fd101, %fd4, 0d7FF0000000000000;
	selp.f64 	%fd108, 0d0000000000000000, %fd101, %p5;
	setp.geu.f32 	%p6, %f1, 0f40874800;
	@%p6 bra 	$L__BB1_7;
	shr.u32 	%r36, %r13, 31;
	add.s32 	%r37, %r13, %r36;
	shr.s32 	%r38, %r37, 1;
	shl.b32 	%r39, %r38, 20;
	add.s32 	%r40, %r15, %r39;
	mov.b64 	%fd102, {%r14, %r40};
	sub.s32 	%r41, %r13, %r38;
	shl.b32 	%r42, %r41, 20;
	add.s32 	%r43, %r42, 1072693248;
	mov.b32 	%r44, 0;
	mov.b64 	%fd103, {%r44, %r43};
	mul.f64 	%fd108, %fd103, %fd102;
$L__BB1_7:
	abs.f64 	%fd104, %fd108;
	setp.eq.f64 	%p7, %fd104, 0d7FF0000000000000;
	fma.rn.f64 	%fd105, %fd108, %fd5, %fd108;
	selp.f64 	%fd106, %fd108, %fd105, %p7;
	st.param.f64 	[func_retval0], %fd106;
	ret;

}


// ===== COMPILED SASS (sm_100) =====

	.target	sm_100

	.elftype	@"ET_EXEC"


//--------------------- .note.nv.tkinfo           --------------------------
	.section	.note.nv.tkinfo,"",@"SHT_NOTE"
	.sectionflags	@"SHF_NOTE_NV_TKINFO"
	.tkinfo
        /*0018*/ 	.word	0x00000002
        /*0030*/ 	.string	""
        /*0030*/ 	.string	"ptxas"
        /*0030*/ 	.string	"Cuda compilation tools, release 13.0, V13.0.88"
        /*0030*/ 	.string	"Build cuda_13.0.r13.0/compiler.36424714_0"
        /*0030*/ 	.string	"-arch sm_100 -m 64 "



//--------------------- .note.nv.cuinfo           --------------------------
	.section	.note.nv.cuinfo,"",@"SHT_NOTE"
	.sectionflags	@"SHF_NOTE_NV_CUINFO"
        /*0018*/ 	.short	0x0002
        /*001a*/ 	.short	0x0064
        /*001c*/ 	.short	0x0082
	.zero		2


//--------------------- .nv.info                  --------------------------
	.section	.nv.info,"",@"SHT_CUDA_INFO"
	.align	4


	//----- nvinfo : EIATTR_REGCOUNT
	.align		4
        /*0000*/ 	.byte	0x04, 0x2f
        /*0002*/ 	.short	(.L_1 - .L_0)
	.align		4
.L_0:
        /*0004*/ 	.word	index@(_Z23computeCubedDifferencesPKdiPd)
        /*0008*/ 	.word	0x0000001e


	//----- nvinfo : EIATTR_FRAME_SIZE
	.align		4
.L_1:
        /*000c*/ 	.byte	0x04, 0x11
        /*000e*/ 	.short	(.L_3 - .L_2)
	.align		4
.L_2:
        /*0010*/ 	.word	index@($_Z23computeCubedDifferencesPKdiPd$__internal_accurate_pow)
        /*0014*/ 	.word	0x00000000


	//----- nvinfo : EIATTR_FRAME_SIZE
	.align		4
.L_3:
        /*0018*/ 	.byte	0x04, 0x11
        /*001a*/ 	.short	(.L_5 - .L_4)
	.align		4
.L_4:
        /*001c*/ 	.word	index@(_Z23computeCubedDifferencesPKdiPd)
        /*0020*/ 	.word	0x00000000


	//----- nvinfo : EIATTR_MIN_STACK_SIZE
	.align		4
.L_5:
        /*0024*/ 	.byte	0x04, 0x12
        /*0026*/ 	.short	(.L_7 - .L_6)
	.align		4
.L_6:
        /*0028*/ 	.word	index@(_Z23computeCubedDifferencesPKdiPd)
        /*002c*/ 	.word	0x00000000
.L_7:


//--------------------- .nv.compat                --------------------------
	.section	.nv.compat,"",@"SHT_CUDA_COMPAT_INFO"
	.align	4
        /*0000*/ 	.byte	0x02, 0x09, 0x00, 0x00, 0x02, 0x02, 0x01, 0x00, 0x02, 0x05, 0x05, 0x00, 0x03, 0x07, 0x01, 0x01
        /*0010*/ 	.byte	0x02, 0x03, 0x00, 0x00, 0x02, 0x06, 0x01, 0x00, 0x04, 0x0b, 0x08, 0x00, 0x01, 0x00, 0x00, 0x00
        /*0020*/ 	.byte	0x00, 0x00, 0x00, 0x00


//--------------------- .nv.info._Z23computeCubedDifferencesPKdiPd --------------------------
	.section	.nv.info._Z23computeCubedDifferencesPKdiPd,"",@"SHT_CUDA_INFO"
	.sectionflags	@""
	.align	4


	//----- nvinfo : EIATTR_CUDA_API_VERSION
	.align		4
        /*0000*/ 	.byte	0x04, 0x37
        /*0002*/ 	.short	(.L_9 - .L_8)
.L_8:
        /*0004*/ 	.word	0x00000082


	//----- nvinfo : EIATTR_KPARAM_INFO
	.align		4
.L_9:
        /*0008*/ 	.byte	0x04, 0x17
        /*000a*/ 	.short	(.L_11 - .L_10)
.L_10:
        /*000c*/ 	.word	0x00000000
        /*0010*/ 	.short	0x0002
        /*0012*/ 	.short	0x0010
        /*0014*/ 	.byte	0x00, 0xf5, 0x21, 0x00


	//----- nvinfo : EIATTR_KPARAM_INFO
	.align		4
.L_11:
        /*0018*/ 	.byte	0x04, 0x17
        /*001a*/ 	.short	(.L_13 - .L_12)
.L_12:
        /*001c*/ 	.word	0x00000000
        /*0020*/ 	.short	0x0001
        /*0022*/ 	.short	0x0008
        /*0024*/ 	.byte	0x00, 0xf0, 0x11, 0x00


	//----- nvinfo : EIATTR_KPARAM_INFO
	.align		4
.L_13:
        /*0028*/ 	.byte	0x04, 0x17
        /*002a*/ 	.short	(.L_15 - .L_14)
.L_14:
        /*002c*/ 	.word	0x00000000
        /*0030*/ 	.short	0x0000
        /*0032*/ 	.short	0x0000
        /*0034*/ 	.byte	0x00, 0xf5, 0x21, 0x00


	//----- nvinfo : EIATTR_SPARSE_MMA_MASK
	.align		4
.L_15:
        /*0038*/ 	.byte	0x03, 0x50
        /*003a*/ 	.short	0x0000


	//----- nvinfo : EIATTR_MAXREG_COUNT
	.align		4
        /*003c*/ 	.byte	0x03, 0x1b
        /*003e*/ 	.short	0x00ff


	//----- nvinfo : EIATTR_MERCURY_ISA_VERSION
	.align		4
        /*0040*/ 	.byte	0x03, 0x5f
        /*0042*/ 	.short	0x0101


	//----- nvinfo : EIATTR_VRC_CTA_INIT_COUNT
	.align		4
        /*0044*/ 	.byte	0x02, 0x4a
	.zero		1
	.zero		1


	//----- nvinfo : EIATTR_EXIT_INSTR_OFFSETS
	.align		4
        /*0048*/ 	.byte	0x04, 0x1c
        /*004a*/ 	.short	(.L_17 - .L_16)


	//   ....[0]....
.L_16:
        /*004c*/ 	.word	0x00000080


	//   ....[1]....
        /*0050*/ 	.word	0x000002f0


	//----- nvinfo : EIATTR_CRS_STACK_SIZE
	.align		4
.L_17:
        /*0054*/ 	.byte	0x04, 0x1e
        /*0056*/ 	.short	(.L_19 - .L_18)
.L_18:
        /*0058*/ 	.word	0x00000000


	//----- nvinfo : EIATTR_CBANK_PARAM_SIZE
	.align		4
.L_19:
        /*005c*/ 	.byte	0x03, 0x19
        /*005e*/ 	.short	0x0018


	//----- nvinfo : EIATTR_PARAM_CBANK
	.align		4
        /*0060*/ 	.byte	0x04, 0x0a
        /*0062*/ 	.short	(.L_21 - .L_20)
	.align		4
.L_20:
        /*0064*/ 	.word	index@(.nv.constant0._Z23computeCubedDifferencesPKdiPd)
        /*0068*/ 	.short	0x0380
        /*006a*/ 	.short	0x0018


	//----- nvinfo : EIATTR_SW_WAR
	.align		4
.L_21:
        /*006c*/ 	.byte	0x04, 0x36
        /*006e*/ 	.short	(.L_23 - .L_22)
.L_22:
        /*0070*/ 	.word	0x00000008
.L_23:


//--------------------- .nv.callgraph             --------------------------
	.section	.nv.callgraph,"",@"SHT_CUDA_CALLGRAPH"
	.align	4
	.sectionentsize	8
	.align		4
        /*0000*/ 	.word	0x00000000
	.align		4
        /*0004*/ 	.word	0xffffffff
	.align		4
        /*0008*/ 	.word	0x00000000
	.align		4
        /*000c*/ 	.word	0xfffffffe
	.align		4
        /*0010*/ 	.word	0x00000000
	.align		4
        /*0014*/ 	.word	0xfffffffd
	.align		4
        /*0018*/ 	.word	0x00000000
	.align		4
        /*001c*/ 	.word	0xfffffffc


//--------------------- .text._Z23computeCubedDifferencesPKdiPd --------------------------
	.section	.text._Z23computeCubedDifferencesPKdiPd,"ax",@progbits
	.align	128
        .global         _Z23computeCubedDifferencesPKdiPd
        .type           _Z23computeCubedDifferencesPKdiPd,@function
        .size           _Z23computeCubedDifferencesPKdiPd,(.L_x_5 - _Z23computeCubedDifferencesPKdiPd)
        .other          _Z23computeCubedDifferencesPKdiPd,@"STO_CUDA_ENTRY STV_DEFAULT"
_Z23computeCubedDifferencesPKdiPd:
.text._Z23computeCubedDifferencesPKdiPd:
[----:B------:R-:W-:Y:S01]  /*0000*/  LDC R1, c[0x0][0x37c] ;  /* 0x0000df00ff017b82 */ /* 0x000fe20000000800 */
[----:B------:R-:W0:Y:S07]  /*0010*/  S2R R3, SR_TID.X ;  /* 0x0000000000037919 */ /* 0x000e2e0000002100 */
[----:B------:R-:W0:Y:S01]  /*0020*/  S2UR UR5, SR_CTAID.X ;  /* 0x00000000000579c3 */ /* 0x000e220000002500 */
[----:B------:R-:W1:Y:S07]  /*0030*/  LDCU UR4, c[0x0][0x388] ;  /* 0x00007100ff0477ac */ /* 0x000e6e0008000800 */
[----:B------:R-:W0:Y:S01]  /*0040*/  LDC R10, c[0x0][0x360] ;  /* 0x0000d800ff0a7b82 */ /* 0x000e220000000800 */
[----:B-1----:R-:W-:Y:S01]  /*0050*/  UIADD3 UR4, UPT, UPT, UR4, -0x1, URZ ;  /* 0xffffffff04047890 */ /* 0x002fe2000fffe0ff */
[----:B0-----:R-:W-:-:S05]  /*0060*/  IMAD R10, R10, UR5, R3 ;  /* 0x000000050a0a7c24 */ /* 0x001fca000f8e0203 */
[----:B------:R-:W-:-:S13]  /*0070*/  ISETP.GE.AND P0, PT, R10, UR4, PT ;  /* 0x000000040a007c0c */ /* 0x000fda000bf06270 */
[----:B------:R-:W-:Y:S05]  /*0080*/  @P0 EXIT ;  /* 0x000000000000094d */ /* 0x000fea0003800000 */
[----:B------:R-:W0:Y:S01]  /*0090*/  LDC.64 R4, c[0x0][0x380] ;  /* 0x0000e000ff047b82 */ /* 0x000e220000000a00 */
[----:B------:R-:W1:Y:S01]  /*00a0*/  LDCU.64 UR4, c[0x0][0x358] ;  /* 0x00006b00ff0477ac */ /* 0x000e620008000a00 */
[----:B0-----:R-:W-:-:S05]  /*00b0*/  IMAD.WIDE R4, R10, 0x8, R4 ;  /* 0x000000080a047825 */ /* 0x001fca00078e0204 */
[----:B-1----:R-:W2:Y:S04]  /*00c0*/  LDG.E.64 R2, desc[UR4][R4.64+0x8] ;  /* 0x0000080404027981 */ /* 0x002ea8000c1e1b00 */
[----:B------:R-:W2:Y:S01]  /*00d0*/  LDG.E.64 R6, desc[UR4][R4.64] ;  /* 0x0000000404067981 */ /* 0x000ea2000c1e1b00 */
[----:B------:R-:W-:Y:S01]  /*00e0*/  BSSY.RECONVERGENT B0, `(.L_x_0) ;  /* 0x0000004000007945 */ /* 0x000fe20003800200 */
[----:B------:R-:W-:Y:S01]  /*00f0*/  MOV R0, 0x120 ;  /* 0x0000012000007802 */ /* 0x000fe20000000f00 */
[----:B--2---:R-:W-:-:S11]  /*0100*/  DADD R2, R2, -R6 ;  /* 0x0000000002027229 */ /* 0x004fd60000000806 */
[----:B------:R-:W-:Y:S05]  /*0110*/  CALL.REL.NOINC `($_Z23computeCubedDifferencesPKdiPd$__internal_accurate_pow) ;  /* 0x0000000000787944 */ /* 0x000fea0003c00000 */
[----:B------:R-:W-:Y:S05]  /*0120*/  BSYNC.RECONVERGENT B0 ;  /* 0x0000000000007941 */ /* 0x000fea0003800200 */
.L_x_0:
[C---:B------:R-:W-:Y:S01]  /*0130*/  DADD R4, R2.reuse, 3 ;  /* 0x4008000002047429 */ /* 0x040fe20000000000 */
[----:B------:R-:W0:Y:S01]  /*0140*/  LDC.64 R8, c[0x0][0x390] ;  /* 0x0000e400ff087b82 */ /* 0x000e220000000a00 */
[----:B------:R-:W-:Y:S01]  /*0150*/  IMAD.MOV.U32 R6, RZ, RZ, R11 ;  /* 0x000000ffff067224 */ /* 0x000fe200078e000b */
[C---:B------:R-:W-:Y:S01]  /*0160*/  DSETP.NEU.AND P2, PT, R2.reuse, RZ, PT ;  /* 0x000000ff0200722a */ /* 0x040fe20003f4d000 */
[----:B------:R-:W-:Y:S01]  /*0170*/  IMAD.MOV.U32 R7, RZ, RZ, R12 ;  /* 0x000000ffff077224 */ /* 0x000fe200078e000c */
[----:B------:R-:W-:Y:S01]  /*0180*/  ISETP.GE.AND P0, PT, R3, RZ, PT ;  /* 0x000000ff0300720c */ /* 0x000fe20003f06270 */
[----:B------:R-:W-:Y:S01]  /*0190*/  BSSY.RECONVERGENT B0, `(.L_x_1) ;  /* 0x0000011000007945 */ /* 0x000fe20003800200 */
[----:B------:R-:W-:-:S03]  /*01a0*/  DSETP.NEU.AND P1, PT, R2, 1, PT ;  /* 0x3ff000000200742a */ /* 0x000fc60003f2d000 */
[----:B------:R-:W-:Y:S01]  /*01b0*/  LOP3.LUT R4, R5, 0x7ff00000, RZ, 0xc0, !PT ;  /* 0x7ff0000005047812 */ /* 0x000fe200078ec0ff */
[----:B------:R-:W-:-:S03]  /*01c0*/  DADD R6, -RZ, -R6 ;  /* 0x00000000ff067229 */ /* 0x000fc60000000906 */
[----:B------:R-:W-:-:S07]  /*01d0*/  ISETP.NE.AND P3, PT, R4, 0x7ff00000, PT ;  /* 0x7ff000000400780c */ /* 0x000fce0003f65270 */
[----:B------:R-:W-:Y:S01]  /*01e0*/  FSEL R4, R6, R11, !P0 ;  /* 0x0000000b06047208 */ /* 0x000fe20004000000 */
[----:B------:R-:W-:Y:S01]  /*01f0*/  @!P2 IMAD.MOV.U32 R4, RZ, RZ, RZ ;  /* 0x000000ffff04a224 */ /* 0x000fe200078e00ff */
[----:B------:R-:W-:Y:S01]  /*0200*/  FSEL R5, R7, R12, !P0 ;  /* 0x0000000c07057208 */ /* 0x000fe20004000000 */
[----:B------:R-:W-:-:S03]  /*0210*/  @!P2 IMAD.MOV.U32 R5, RZ, RZ, R3 ;  /* 0x000000ffff05a224 */ /* 0x000fc600078e0003 */
[----:B------:R-:W-:Y:S05]  /*0220*/  @P3 BRA `(.L_x_2) ;  /* 0x00000000001c3947 */ /* 0x000fea0003800000 */
[----:B------:R-:W-:-:S14]  /*0230*/  DSETP.NAN.AND P2, PT, R2, R2, PT ;  /* 0x000000020200722a */ /* 0x000fdc0003f48000 */
[----:B------:R-:W-:Y:S01]  /*0240*/  @P2 DADD R4, R2, 3 ;  /* 0x4008000002042429 */ /* 0x000fe20000000000 */
[----:B------:R-:W-:Y:S10]  /*0250*/  @P2 BRA `(.L_x_2) ;  /* 0x0000000000102947 */ /* 0x000ff40003800000 */
[----:B------:R-:W-:-:S14]  /*0260*/  DSETP.NEU.AND P2, PT, |R2|, +INF , PT ;  /* 0x7ff000000200742a */ /* 0x000fdc0003f4d200 */
[----:B------:R-:W-:Y:S02]  /*0270*/  @!P2 IMAD.MOV.U32 R0, RZ, RZ, -0x100000 ;  /* 0xfff00000ff00a424 */ /* 0x000fe400078e00ff */
[----:B------:R-:W-:-:S03]  /*0280*/  @!P2 IMAD.MOV.U32 R4, RZ, RZ, RZ ;  /* 0x000000ffff04a224 */ /* 0x000fc600078e00ff */
[----:B------:R-:W-:-:S07]  /*0290*/  @!P2 SEL R5, R0, 0x7ff00000, !P0 ;  /* 0x7ff000000005a807 */ /* 0x000fce0004000000 */
.L_x_2:
[----:B------:R-:W-:Y:S05]  /*02a0*/  BSYNC.RECONVERGENT B0 ;  /* 0x0000000000007941 */ /* 0x000fea0003800200 */
.L_x_1:
[----:B------:R-:W-:Y:S01]  /*02b0*/  FSEL R2, R4, RZ, P1 ;  /* 0x000000ff04027208 */ /* 0x000fe20000800000 */
[----:B0-----:R-:W-:Y:S01]  /*02c0*/  IMAD.WIDE R10, R10, 0x8, R8 ;  /* 0x000000080a0a7825 */ /* 0x001fe200078e0208 */
[----:B------:R-:W-:-:S05]  /*02d0*/  FSEL R3, R5, 1.875, P1 ;  /* 0x3ff0000005037808 */ /* 0x000fca0000800000 */
[----:B------:R-:W-:Y:S01]  /*02e0*/  STG.E.64 desc[UR4][R10.64], R2 ;  /* 0x000000020a007986 */ /* 0x000fe2000c101b04 */
[----:B------:R-:W-:Y:S05]  /*02f0*/  EXIT ;  /* 0x000000000000794d */ /* 0x000fea0003800000 */
        .type           $_Z23computeCubedDifferencesPKdiPd$__internal_accurate_pow,@function
        .size           $_Z23computeCubedDifferencesPKdiPd$__internal_accurate_pow,(.L_x_5 - $_Z23computeCubedDifferencesPKdiPd$__internal_accurate_pow)
$_Z23computeCubedDifferencesPKdiPd$__internal_accurate_pow:
[----:B------:R-:W-:Y:S01]  /*0300*/  DADD R4, -RZ, |R2| ;  /* 0x00000000ff047229 */ /* 0x000fe20000000502 */
[----:B------:R-:W-:Y:S01]  /*0310*/  MOV R14, RZ ;  /* 0x000000ff000e7202 */ /* 0x000fe20000000f00 */
[----:B------:R-:W-:Y:S01]  /*0320*/  IMAD.MOV.U32 R18, RZ, RZ, 0x41ad3b5a ;  /* 0x41ad3b5aff127424 */ /* 0x000fe200078e00ff */
[----:B------:R-:W-:Y:S01]  /*0330*/  UMOV UR6, 0x7d2cafe2 ;  /* 0x7d2cafe200067882 */ /* 0x000fe20000000000 */
[----:B------:R-:W-:Y:S01]  /*0340*/  IMAD.MOV.U32 R19, RZ, RZ, 0x3ed0f5d2 ;  /* 0x3ed0f5d2ff137424 */ /* 0x000fe200078e00ff */
[----:B------:R-:W-:Y:S01]  /*0350*/  UMOV UR7, 0x3eb0f5ff ;  /* 0x3eb0f5ff00077882 */ /* 0x000fe20000000000 */
[----:B------:R-:W-:Y:S01]  /*0360*/  UMOV UR8, 0x3b39803f ;  /* 0x3b39803f00087882 */ /* 0x000fe20000000000 */
[----:B------:R-:W-:-:S03]  /*0370*/  UMOV UR9, 0x3c7abc9e ;  /* 0x3c7abc9e00097882 */ /* 0x000fc60000000000 */
[----:B------:R-:W-:Y:S02]  /*0380*/  ISETP.GT.U32.AND P0, PT, R5, 0xfffff, PT ;  /* 0x000fffff0500780c */ /* 0x000fe40003f04070 */
[----:B------:R-:W-:-:S11]  /*0390*/  MOV R6, R5 ;  /* 0x0000000500067202 */ /* 0x000fd60000000f00 */
[----:B------:R-:W-:-:S10]  /*03a0*/  @!P0 DMUL R22, R4, 1.80143985094819840000e+16 ;  /* 0x4350000004168828 */ /* 0x000fd40000000000 */
[----:B------:R-:W-:Y:S02]  /*03b0*/  @!P0 IMAD.MOV.U32 R6, RZ, RZ, R23 ;  /* 0x000000ffff068224 */ /* 0x000fe400078e0017 */
[----:B------:R-:W-:-:S03]  /*03c0*/  @!P0 IMAD.MOV.U32 R4, RZ, RZ, R22 ;  /* 0x000000ffff048224 */ /* 0x000fc600078e0016 */
[----:B------:R-:W-:Y:S01]  /*03d0*/  LOP3.LUT R6, R6, 0x800fffff, RZ, 0xc0, !PT ;  /* 0x800fffff06067812 */ /* 0x000fe200078ec0ff */
[----:B------:R-:W-:Y:S01]  /*03e0*/  IMAD.MOV.U32 R12, RZ, RZ, R4 ;  /* 0x000000ffff0c7224 */ /* 0x000fe200078e0004 */
[----:B------:R-:W-:Y:S02]  /*03f0*/  SHF.R.U32.HI R4, RZ, 0x14, R5 ;  /* 0x00000014ff047819 */ /* 0x000fe40000011605 */
[----:B------:R-:W-:Y:S02]  /*0400*/  LOP3.LUT R13, R6, 0x3ff00000, RZ, 0xfc, !PT ;  /* 0x3ff00000060d7812 */ /* 0x000fe400078efcff */
[----:B------:R-:W-:Y:S02]  /*0410*/  @!P0 LEA.HI R4, R23, 0xffffffca, RZ, 0xc ;  /* 0xffffffca17048811 */ /* 0x000fe400078f60ff */
[----:B------:R-:W-:Y:S02]  /*0420*/  ISETP.GE.U32.AND P1, PT, R13, 0x3ff6a09f, PT ;  /* 0x3ff6a09f0d00780c */ /* 0x000fe40003f26070 */
[----:B------:R-:W-:-:S11]  /*0430*/  IADD3 R5, PT, PT, R4, -0x3ff, RZ ;  /* 0xfffffc0104057810 */ /* 0x000fd60007ffe0ff */
[----:B------:R-:W-:Y:S02]  /*0440*/  @P1 VIADD R7, R13, 0xfff00000 ;  /* 0xfff000000d071836 */ /* 0x000fe40000000000 */
[----:B------:R-:W-:Y:S02]  /*0450*/  @P1 VIADD R5, R4, 0xfffffc02 ;  /* 0xfffffc0204051836 */ /* 0x000fe40000000000 */
[----:B------:R-:W-:-:S03]  /*0460*/  @P1 IMAD.MOV.U32 R13, RZ, RZ, R7 ;  /* 0x000000ffff0d1224 */ /* 0x000fc600078e0007 */
[----:B------:R-:W-:Y:S01]  /*0470*/  LOP3.LUT R4, R5, 0x80000000, RZ, 0x3c, !PT ;  /* 0x8000000005047812 */ /* 0x000fe200078e3cff */
[----:B------:R-:W-:Y:S02]  /*0480*/  IMAD.MOV.U32 R5, RZ, RZ, 0x43300000 ;  /* 0x43300000ff057424 */ /* 0x000fe400078e00ff */
[C---:B------:R-:W-:Y:S02]  /*0490*/  DADD R8, R12.reuse, 1 ;  /* 0x3ff000000c087429 */ /* 0x040fe40000000000 */
[----:B------:R-:W-:-:S04]  /*04a0*/  DADD R12, R12, -1 ;  /* 0xbff000000c0c7429 */ /* 0x000fc80000000000 */
[----:B------:R-:W0:Y:S02]  /*04b0*/  MUFU.RCP64H R15, R9 ;  /* 0x00000009000f7308 */ /* 0x000e240000001800 */
[----:B0-----:R-:W-:-:S08]  /*04c0*/  DFMA R6, -R8, R14, 1 ;  /* 0x3ff000000806742b */ /* 0x001fd0000000010e */
[----:B------:R-:W-:-:S08]  /*04d0*/  DFMA R6, R6, R6, R6 ;  /* 0x000000060606722b */ /* 0x000fd00000000006 */
[----:B------:R-:W-:-:S08]  /*04e0*/  DFMA R14, R14, R6, R14 ;  /* 0x000000060e0e722b */ /* 0x000fd0000000000e */
[----:B------:R-:W-:-:S08]  /*04f0*/  DMUL R6, R12, R14 ;  /* 0x0000000e0c067228 */ /* 0x000fd00000000000 */
[----:B------:R-:W-:-:S08]  /*0500*/  DFMA R6, R12, R14, R6 ;  /* 0x0000000e0c06722b */ /* 0x000fd00000000006 */
[----:B------:R-:W-:Y:S02]  /*0510*/  DMUL R16, R6, R6 ;  /* 0x0000000606107228 */ /* 0x000fe40000000000 */
[----:B------:R-:W-:-:S06]  /*0520*/  DADD R20, R12, -R6 ;  /* 0x000000000c147229 */ /* 0x000fcc0000000806 */
[----:B------:R-:W-:Y:S01]  /*0530*/  DFMA R8, R16, UR6, R18 ;  /* 0x0000000610087c2b */ /* 0x000fe20008000012 */
[----:B------:R-:W-:Y:S01]  /*0540*/  UMOV UR6, 0x75488a3f ;  /* 0x75488a3f00067882 */ /* 0x000fe20000000000 */
[----:B------:R-:W-:Y:S01]  /*0550*/  UMOV UR7, 0x3ef3b20a ;  /* 0x3ef3b20a00077882 */ /* 0x000fe20000000000 */
[----:B------:R-:W-:-:S05]  /*0560*/  DADD R20, R20, R20 ;  /* 0x0000000014147229 */ /* 0x000fca0000000014 */
[----:B------:R-:W-:Y:S01]  /*0570*/  DFMA R8, R16, R8, UR6 ;  /* 0x0000000610087e2b */ /* 0x000fe20008000008 */
[----:B------:R-:W-:Y:S01]  /*0580*/  UMOV UR6, 0xe4faecd5 ;  /* 0xe4faecd500067882 */ /* 0x000fe20000000000 */
[----:B------:R-:W-:Y:S01]  /*0590*/  UMOV UR7, 0x3f1745cd ;  /* 0x3f1745cd00077882 */ /* 0x000fe20000000000 */
[-C--:B------:R-:W-:Y:S02]  /*05a0*/  DFMA R20, R12, -R6.reuse, R20 ;  /* 0x800000060c14722b */ /* 0x080fe40000000014 */
[----:B------:R-:W-:-:S03]  /*05b0*/  DMUL R12, R6, R6 ;  /* 0x00000006060c7228 */ /* 0x000fc60000000000 */
[----:B------:R-:W-:Y:S01]  /*05c0*/  DFMA R8, R16, R8, UR6 ;  /* 0x0000000610087e2b */ /* 0x000fe20008000008 */
[----:B------:R-:W-:Y:S01]  /*05d0*/  UMOV UR6, 0x258a578b ;  /* 0x258a578b00067882 */ /* 0x000fe20000000000 */
[----:B------:R-:W-:Y:S01]  /*05e0*/  UMOV UR7, 0x3f3c71c7 ;  /* 0x3f3c71c700077882 */ /* 0x000fe20000000000 */
[----:B------:R-:W-:-:S05]  /*05f0*/  DMUL R14, R14, R20 ;  /* 0x000000140e0e7228 */ /* 0x000fca0000000000 */
[----:B------:R-:W-:Y:S01]  /*0600*/  DFMA R8, R16, R8, UR6 ;  /* 0x0000000610087e2b */ /* 0x000fe20008000008 */
[----:B------:R-:W-:Y:S01]  /*0610*/  UMOV UR6, 0x9242b910 ;  /* 0x9242b91000067882 */ /* 0x000fe20000000000 */
[----:B------:R-:W-:-:S06]  /*0620*/  UMOV UR7, 0x3f624924 ;  /* 0x3f62492400077882 */ /* 0x000fcc0000000000 */
[----:B------:R-:W-:Y:S01]  /*0630*/  DFMA R8, R16, R8, UR6 ;  /* 0x0000000610087e2b */ /* 0x000fe20008000008 */
[----:B------:R-:W-:Y:S01]  /*0640*/  UMOV UR6, 0x99999dfb ;  /* 0x99999dfb00067882 */ /* 0x000fe20000000000 */
[----:B------:R-:W-:-:S06]  /*0650*/  UMOV UR7, 0x3f899999 ;  /* 0x3f89999900077882 */ /* 0x000fcc0000000000 */
[----:B------:R-:W-:Y:S01]  /*0660*/  DFMA R18, R16, R8, UR6 ;  /* 0x0000000610127e2b */ /* 0x000fe20008000008 */
[----:B------:R-:W-:Y:S01]  /*0670*/  UMOV UR6, 0x55555555 ;  /* 0x5555555500067882 */ /* 0x000fe20000000000 */
[----:B------:R-:W-:-:S06]  /*0680*/  UMOV UR7, 0x3fb55555 ;  /* 0x3fb5555500077882 */ /* 0x000fcc0000000000 */
[----:B------:R-:W-:-:S08]  /*0690*/  DFMA R8, R16, R18, UR6 ;  /* 0x0000000610087e2b */ /* 0x000fd00008000012 */
[----:B------:R-:W-:Y:S01]  /*06a0*/  DADD R24, -R8, UR6 ;  /* 0x0000000608187e29 */ /* 0x000fe20008000100 */
[----:B------:R-:W-:Y:S01]  /*06b0*/  UMOV UR6, 0xb9e7b0 ;  /* 0x00b9e7b000067882 */ /* 0x000fe20000000000 */
[----:B------:R-:W-:-:S06]  /*06c0*/  UMOV UR7, 0x3c46a4cb ;  /* 0x3c46a4cb00077882 */ /* 0x000fcc0000000000 */
[----:B------:R-:W-:Y:S02]  /*06d0*/  DFMA R20, R16, R18, R24 ;  /* 0x000000121014722b */ /* 0x000fe40000000018 */
[C---:B------:R-:W-:Y:S01]  /*06e0*/  DMUL R16, R6.reuse, R12 ;  /* 0x0000000c06107228 */ /* 0x040fe20000000000 */
[----:B------:R-:W-:Y:S01]  /*06f0*/  VIADD R19, R15, 0x100000 ;  /* 0x001000000f137836 */ /* 0x000fe20000000000 */
[----:B------:R-:W-:Y:S01]  /*0700*/  DFMA R24, R6, R6, -R12 ;  /* 0x000000060618722b */ /* 0x000fe2000000080c */
[----:B------:R-:W-:-:S03]  /*0710*/  IMAD.MOV.U32 R18, RZ, RZ, R14 ;  /* 0x000000ffff127224 */ /* 0x000fc600078e000e */
[----:B------:R-:W-:Y:S01]  /*0720*/  DADD R20, R20, -UR6 ;  /* 0x8000000614147e29 */ /* 0x000fe20008000000 */
[----:B------:R-:W-:Y:S01]  /*0730*/  UMOV UR6, 0x80000000 ;  /* 0x8000000000067882 */ /* 0x000fe20000000000 */
[C---:B------:R-:W-:Y:S01]  /*0740*/  DFMA R26, R6.reuse, R12, -R16 ;  /* 0x0000000c061a722b */ /* 0x040fe20000000810 */
[----:B------:R-:W-:Y:S01]  /*0750*/  UMOV UR7, 0x43300000 ;  /* 0x4330000000077882 */ /* 0x000fe20000000000 */
[----:B------:R-:W-:-:S04]  /*0760*/  DFMA R24, R6, R18, R24 ;  /* 0x000000120618722b */ /* 0x000fc80000000018 */
[----:B------:R-:W-:Y:S02]  /*0770*/  DADD R18, R8, R20 ;  /* 0x0000000008127229 */ /* 0x000fe40000000014 */
[----:B------:R-:W-:-:S06]  /*0780*/  DFMA R26, R14, R12, R26 ;  /* 0x0000000c0e1a722b */ /* 0x000fcc000000001a */
[----:B------:R-:W-:Y:S02]  /*0790*/  DMUL R12, R18, R16 ;  /* 0x00000010120c7228 */ /* 0x000fe40000000000 */
[----:B------:R-:W-:Y:S02]  /*07a0*/  DFMA R24, R6, R24, R26 ;  /* 0x000000180618722b */ /* 0x000fe4000000001a */
[----:B------:R-:W-:-:S04]  /*07b0*/  DADD R26, R8, -R18 ;  /* 0x00000000081a7229 */ /* 0x000fc80000000812 */
[----:B------:R-:W-:-:S04]  /*07c0*/  DFMA R8, R18, R16, -R12 ;  /* 0x000000101208722b */ /* 0x000fc8000000080c */
[----:B------:R-:W-:-:S04]  /*07d0*/  DADD R26, R20, R26 ;  /* 0x00000000141a7229 */ /* 0x000fc8000000001a */
[----:B------:R-:W-:-:S08]  /*07e0*/  DFMA R8, R18, R24, R8 ;  /* 0x000000181208722b */ /* 0x000fd00000000008 */
[----:B------:R-:W-:-:S08]  /*07f0*/  DFMA R26, R26, R16, R8 ;  /* 0x000000101a1a722b */ /* 0x000fd00000000008 */
[----:B------:R-:W-:-:S08]  /*0800*/  DADD R16, R12, R26 ;  /* 0x000000000c107229 */ /* 0x000fd0000000001a */
[--C-:B------:R-:W-:Y:S02]  /*0810*/  DADD R8, R6, R16.reuse ;  /* 0x0000000006087229 */ /* 0x100fe40000000010 */
[----:B------:R-:W-:-:S06]  /*0820*/  DADD R12, R12, -R16 ;  /* 0x000000000c0c7229 */ /* 0x000fcc0000000810 */
[----:B------:R-:W-:Y:S02]  /*0830*/  DADD R6, R6, -R8 ;  /* 0x0000000006067229 */ /* 0x000fe40000000808 */
[----:B------:R-:W-:-:S06]  /*0840*/  DADD R12, R26, R12 ;  /* 0x000000001a0c7229 */ /* 0x000fcc000000000c */
[----:B------:R-:W-:-:S08]  /*0850*/  DADD R6, R16, R6 ;  /* 0x0000000010067229 */ /* 0x000fd00000000006 */
[----:B------:R-:W-:-:S08]  /*0860*/  DADD R6, R12, R6 ;  /* 0x000000000c067229 */ /* 0x000fd00000000006 */
[----:B------:R-:W-:Y:S02]  /*0870*/  DADD R6, R14, R6 ;  /* 0x000000000e067229 */ /* 0x000fe40000000006 */
[----:B------:R-:W-:Y:S01]  /*0880*/  DADD R14, R4, -UR6 ;  /* 0x80000006040e7e29 */ /* 0x000fe20008000000 */
[----:B------:R-:W-:Y:S01]  /*0890*/  UMOV UR6, 0xfefa39ef ;  /* 0xfefa39ef00067882 */ /* 0x000fe20000000000 */
[----:B------:R-:W-:-:S04]  /*08a0*/  UMOV UR7, 0x3fe62e42 ;  /* 0x3fe62e4200077882 */ /* 0x000fc80000000000 */
[----:B------:R-:W-:-:S08]  /*08b0*/  DADD R12, R8, R6 ;  /* 0x00000000080c7229 */ /* 0x000fd00000000006 */
[--C-:B------:R-:W-:Y:S02]  /*08c0*/  DFMA R4, R14, UR6, R12.reuse ;  /* 0x000000060e047c2b */ /* 0x100fe4000800000c */
[----:B------:R-:W-:-:S06]  /*08d0*/  DADD R8, R8, -R12 ;  /* 0x0000000008087229 */ /* 0x000fcc000000080c */
[----:B------:R-:W-:Y:S02]  /*08e0*/  DFMA R16, R14, -UR6, R4 ;  /* 0x800000060e107c2b */ /* 0x000fe40008000004 */
[----:B------:R-:W-:-:S06]  /*08f0*/  DADD R8, R6, R8 ;  /* 0x0000000006087229 */ /* 0x000fcc0000000008 */
[----:B------:R-:W-:-:S08]  /*0900*/  DADD R16, -R12, R16 ;  /* 0x000000000c107229 */ /* 0x000fd00000000110 */
[----:B------:R-:W-:-:S08]  /*0910*/  DADD R8, R8, -R16 ;  /* 0x0000000008087229 */ /* 0x000fd00000000810 */
[----:B------:R-:W-:-:S08]  /*0920*/  DFMA R8, R14, UR8, R8 ;  /* 0x000000080e087c2b */ /* 0x000fd00008000008 */
[----:B------:R-:W-:-:S08]  /*0930*/  DADD R6, R4, R8 ;  /* 0x0000000004067229 */ /* 0x000fd00000000008 */
[----:B------:R-:W-:Y:S02]  /*0940*/  DADD R12, R4, -R6 ;  /* 0x00000000040c7229 */ /* 0x000fe40000000806 */
[----:B------:R-:W-:-:S06]  /*0950*/  DMUL R4, R6, 3 ;  /* 0x4008000006047828 */ /* 0x000fcc0000000000 */
[----:B------:R-:W-:Y:S02]  /*0960*/  DADD R12, R8, R12 ;  /* 0x00000000080c7229 */ /* 0x000fe4000000000c */
[----:B------:R-:W-:Y:S01]  /*0970*/  DFMA R6, R6, 3, -R4 ;  /* 0x400800000606782b */ /* 0x000fe20000000804 */
[----:B------:R-:W-:Y:S02]  /*0980*/  IMAD.MOV.U32 R8, RZ, RZ, 0x652b82fe ;  /* 0x652b82feff087424 */ /* 0x000fe400078e00ff */
[----:B------:R-:W-:-:S05]  /*0990*/  IMAD.MOV.U32 R9, RZ, RZ, 0x3ff71547 ;  /* 0x3ff71547ff097424 */ /* 0x000fca00078e00ff */
[----:B------:R-:W-:-:S08]  /*09a0*/  DFMA R12, R12, 3, R6 ;  /* 0x400800000c0c782b */ /* 0x000fd00000000006 */
[----:B------:R-:W-:-:S08]  /*09b0*/  DADD R6, R4, R12 ;  /* 0x0000000004067229 */ /* 0x000fd0000000000c */
[----:B------:R-:W-:Y:S02]  /*09c0*/  DFMA R8, R6, R8, 6.75539944105574400000e+15 ;  /* 0x433800000608742b */ /* 0x000fe40000000008 */
[----:B------:R-:W-:Y:S01]  /*09d0*/  FSETP.GEU.AND P0, PT, |R7|, 4.1917929649353027344, PT ;  /* 0x4086232b0700780b */ /* 0x000fe20003f0e200 */
[----:B------:R-:W-:-:S05]  /*09e0*/  DADD R4, R4, -R6 ;  /* 0x0000000004047229 */ /* 0x000fca0000000806 */
[----:B------:R-:W-:-:S03]  /*09f0*/  DADD R14, R8, -6.75539944105574400000e+15 ;  /* 0xc3380000080e7429 */ /* 0x000fc60000000000 */
[----:B------:R-:W-:-:S05]  /*0a00*/  DADD R12, R12, R4 ;  /* 0x000000000c0c7229 */ /* 0x000fca0000000004 */
[----:B------:R-:W-:Y:S01]  /*0a10*/  DFMA R16, R14, -UR6, R6 ;  /* 0x800000060e107c2b */ /* 0x000fe20008000006 */
[----:B------:R-:W-:Y:S01]  /*0a20*/  UMOV UR6, 0x3b39803f ;  /* 0x3b39803f00067882 */ /* 0x000fe20000000000 */
[----:B------:R-:W-:-:S06]  /*0a30*/  UMOV UR7, 0x3c7abc9e ;  /* 0x3c7abc9e00077882 */ /* 0x000fcc0000000000 */
[----:B------:R-:W-:Y:S01]  /*0a40*/  DFMA R14, R14, -UR6, R16 ;  /* 0x800000060e0e7c2b */ /* 0x000fe20008000010 */
[----:B------:R-:W-:Y:S01]  /*0a50*/  UMOV UR6, 0x69ce2bdf ;  /* 0x69ce2bdf00067882 */ /* 0x000fe20000000000 */
[----:B------:R-:W-:Y:S01]  /*0a60*/  MOV R16, 0xfca213ea ;  /* 0xfca213ea00107802 */ /* 0x000fe20000000f00 */
[----:B------:R-:W-:Y:S01]  /*0a70*/  IMAD.MOV.U32 R17, RZ, RZ, 0x3e928af3 ;  /* 0x3e928af3ff117424 */ /* 0x000fe200078e00ff */
[----:B------:R-:W-:-:S05]  /*0a80*/  UMOV UR7, 0x3e5ade15 ;  /* 0x3e5ade1500077882 */ /* 0x000fca0000000000 */
[----:B------:R-:W-:Y:S01]  /*0a90*/  DFMA R16, R14, UR6, R16 ;  /* 0x000000060e107c2b */ /* 0x000fe20008000010 */
        /* <DEDUP_REMOVED lines=24> */
[----:B------:R-:W-:-:S08]  /*0c20*/  DFMA R16, R14, R16, 1 ;  /* 0x3ff000000e10742b */ /* 0x000fd00000000010 */
[----:B------:R-:W-:-:S10]  /*0c30*/  DFMA R14, R14, R16, 1 ;  /* 0x3ff000000e0e742b */ /* 0x000fd40000000010 */
[----:B------:R-:W-:Y:S02]  /*0c40*/  IMAD R5, R8, 0x100000, R15 ;  /* 0x0010000008057824 */ /* 0x000fe400078e020f */
[----:B------:R-:W-:Y:S01]  /*0c50*/  IMAD.MOV.U32 R4, RZ, RZ, R14 ;  /* 0x000000ffff047224 */ /* 0x000fe200078e000e */
[----:B------:R-:W-:Y:S06]  /*0c60*/  @!P0 BRA `(.L_x_3) ;  /* 0x0000000000308947 */ /* 0x000fec0003800000 */
[----:B------:R-:W-:Y:S01]  /*0c70*/  FSETP.GEU.AND P1, PT, |R7|, 4.2275390625, PT ;  /* 0x408748000700780b */ /* 0x000fe20003f2e200 */
[C---:B------:R-:W-:Y:S02]  /*0c80*/  DADD R16, R6.reuse, +INF ;  /* 0x7ff0000006107429 */ /* 0x040fe40000000000 */
[----:B------:R-:W-:-:S08]  /*0c90*/  DSETP.GEU.AND P0, PT, R6, RZ, PT ;  /* 0x000000ff0600722a */ /* 0x000fd00003f0e000 */
[----:B------:R-:W-:Y:S02]  /*0ca0*/  FSEL R5, R17, RZ, P0 ;  /* 0x000000ff11057208 */ /* 0x000fe40000000000 */
[----:B------:R-:W-:-:S04]  /*0cb0*/  @!P1 LEA.HI R4, R8, R8, RZ, 0x1 ;  /* 0x0000000808049211 */ /* 0x000fc800078f08ff */
[----:B------:R-:W-:Y:S02]  /*0cc0*/  @!P1 SHF.R.S32.HI R7, RZ, 0x1, R4 ;  /* 0x00000001ff079819 */ /* 0x000fe40000011404 */
[----:B------:R-:W-:Y:S02]  /*0cd0*/  FSEL R4, R16, RZ, P0 ;  /* 0x000000ff10047208 */ /* 0x000fe40000000000 */
[----:B------:R-:W-:Y:S01]  /*0ce0*/  @!P1 LEA R15, R7, R15, 0x14 ;  /* 0x0000000f070f9211 */ /* 0x000fe200078ea0ff */
[----:B------:R-:W-:-:S05]  /*0cf0*/  @!P1 IMAD.IADD R6, R8, 0x1, -R7 ;  /* 0x0000000108069824 */ /* 0x000fca00078e0a07 */
[----:B------:R-:W-:Y:S01]  /*0d00*/  @!P1 LEA R7, R6, 0x3ff00000, 0x14 ;  /* 0x3ff0000006079811 */ /* 0x000fe200078ea0ff */
[----:B------:R-:W-:-:S06]  /*0d10*/  @!P1 IMAD.MOV.U32 R6, RZ, RZ, RZ ;  /* 0x000000ffff069224 */ /* 0x000fcc00078e00ff */
[----:B------:R-:W-:-:S11]  /*0d20*/  @!P1 DMUL R4, R14, R6 ;  /* 0x000000060e049228 */ /* 0x000fd60000000000 */
.L_x_3:
[----:B------:R-:W-:Y:S02]  /*0d30*/  DFMA R6, R12, R4, R4 ;  /* 0x000000040c06722b */ /* 0x000fe40000000004 */
[----:B------:R-:W-:-:S08]  /*0d40*/  DSETP.NEU.AND P0, PT, |R4|, +INF , PT ;  /* 0x7ff000000400742a */ /* 0x000fd00003f0d200 */
[----:B------:R-:W-:Y:S01]  /*0d50*/  FSEL R11, R4, R6, !P0 ;  /* 0x00000006040b7208 */ /* 0x000fe20004000000 */
[----:B------:R-:W-:Y:S01]  /*0d60*/  IMAD.MOV.U32 R4, RZ, RZ, R0 ;  /* 0x000000ffff047224 */ /* 0x000fe200078e0000 */
[----:B------:R-:W-:Y:S01]  /*0d70*/  FSEL R12, R5, R7, !P0 ;  /* 0x00000007050c7208 */ /* 0x000fe20004000000 */
[----:B------:R-:W-:-:S04]  /*0d80*/  IMAD.MOV.U32 R5, RZ, RZ, 0x0 ;  /* 0x00000000ff057424 */ /* 0x000fc800078e00ff */
[----:B------:R-:W-:Y:S05]  /*0d90*/  RET.REL.NODEC R4 `(_Z23computeCubedDifferencesPKdiPd) ;  /* 0xfffffff004987950 */ /* 0x000fea0003c3ffff */
.L_x_4:
[----:B------:R-:W-:-:S00]  /*0da0*/  BRA `(.L_x_4) ;  /* 0xfffffffc00fc7947 */ /* 0x000fc0000383ffff */
[----:B------:R-:W-:-:S00]  /*0db0*/  NOP ;  /* 0x0000000000007918 */ /* 0x000fc00000000000 */
        /* <DEDUP_REMOVED lines=12> */
.L_x_5:


//--------------------- .nv.shared.reserved.0     --------------------------
	.section	.nv.shared.reserved.0,"aw",@nobits
	.weak		__nv_reservedSMEM_offset_0_alias
	.size		__nv_reservedSMEM_offset_0_alias, 0, 64
	.other		__nv_reservedSMEM_offset_0_alias,@"STO_CUDA_RESERVED_SHARED STV_DEFAULT"
__nv_reservedSMEM_offset_0_alias:
	.zero		0
	.zero		64


//--------------------- .nv.constant0._Z23computeCubedDifferencesPKdiPd --------------------------
	.section	.nv.constant0._Z23computeCubedDifferencesPKdiPd,"a",@progbits
	.sectionflags	@""
	.align	4
.nv.constant0._Z23computeCubedDifferencesPKdiPd:
	.zero		920


//--------------------- SYMBOLS --------------------------

	.type		.nv.reservedSmem.offset0,@object
	.size		.nv.reservedSmem.offset0,0x4
